//
// Generated by NVIDIA NVVM Compiler
//
// Compiler Build ID: CL-36424714
// Cuda compilation tools, release 13.0, V13.0.88
// Based on NVVM 20.0.0
//

.version 9.0
.target sm_100
.address_size 64

	// .globl	_Z9matrixMulPfS_S_

.visible .entry _Z9matrixMulPfS_S_(
	.param .u64 .ptr .align 1 _Z9matrixMulPfS_S__param_0,
	.param .u64 .ptr .align 1 _Z9matrixMulPfS_S__param_1,
	.param .u64 .ptr .align 1 _Z9matrixMulPfS_S__param_2
)
{
	.reg .pred 	%p<4>;
	.reg .b32 	%r<14>;
	.reg .b32 	%f<7>;
	.reg .b64 	%rd<13>;

	ld.param.u64 	%rd1, [_Z9matrixMulPfS_S__param_0];
	ld.param.u64 	%rd2, [_Z9matrixMulPfS_S__param_1];
	ld.param.u64 	%rd3, [_Z9matrixMulPfS_S__param_2];
	mov.u32 	%r3, %tid.x;
	mov.u32 	%r4, %ctaid.x;
	shl.b32 	%r5, %r4, 1;
	add.s32 	%r1, %r5, %r3;
	mov.u32 	%r6, %tid.y;
	mov.u32 	%r7, %ctaid.y;
	shl.b32 	%r8, %r7, 1;
	add.s32 	%r9, %r8, %r6;
	setp.gt.s32 	%p1, %r1, 2;
	setp.gt.u32 	%p2, %r9, 3;
	or.pred  	%p3, %p1, %p2;
	@%p3 bra 	$L__BB0_2;
	cvta.to.global.u64 	%rd4, %rd1;
	cvta.to.global.u64 	%rd5, %rd2;
	cvta.to.global.u64 	%rd6, %rd3;
	shl.b32 	%r10, %r1, 2;
	add.s32 	%r11, %r10, %r9;
	mul.wide.s32 	%rd7, %r11, 4;
	add.s64 	%rd8, %rd6, %rd7;
	mov.b32 	%r12, 0;
	st.global.u32 	[%rd8], %r12;
	shl.b32 	%r13, %r1, 1;
	mul.wide.s32 	%rd9, %r13, 4;
	add.s64 	%rd10, %rd4, %rd9;
	ld.global.f32 	%f1, [%rd10];
	mul.wide.u32 	%rd11, %r9, 4;
	add.s64 	%rd12, %rd5, %rd11;
	ld.global.f32 	%f2, [%rd12];
	fma.rn.f32 	%f3, %f1, %f2, 0f00000000;
	st.global.f32 	[%rd8], %f3;
	ld.global.f32 	%f4, [%rd10+4];
	ld.global.f32 	%f5, [%rd12+16];
	fma.rn.f32 	%f6, %f4, %f5, %f3;
	st.global.f32 	[%rd8], %f6;
$L__BB0_2:
	ret;

}


// ===== COMPILED SASS (sm_100) =====

	.target	sm_100

	.elftype	@"ET_EXEC"


//--------------------- .note.nv.tkinfo           --------------------------
	.section	.note.nv.tkinfo,"",@"SHT_NOTE"
	.sectionflags	@"SHF_NOTE_NV_TKINFO"
	.tkinfo
        /*0018*/ 	.word	0x00000002
        /*0030*/ 	.string	""
        /*0030*/ 	.string	"ptxas"
        /*0030*/ 	.string	"Cuda compilation tools, release 13.0, V13.0.88"
        /*0030*/ 	.string	"Build cuda_13.0.r13.0/compiler.36424714_0"
        /*0030*/ 	.string	"-arch sm_100 -m 64 "



//--------------------- .note.nv.cuinfo           --------------------------
	.section	.note.nv.cuinfo,"",@"SHT_NOTE"
	.sectionflags	@"SHF_NOTE_NV_CUINFO"
        /*0018*/ 	.short	0x0002
        /*001a*/ 	.short	0x0064
        /*001c*/ 	.short	0x0082
	.zero		2


//--------------------- .nv.info                  --------------------------
	.section	.nv.info,"",@"SHT_CUDA_INFO"
	.align	4


	//----- nvinfo : EIATTR_REGCOUNT
	.align		4
        /*0000*/ 	.byte	0x04, 0x2f
        /*0002*/ 	.short	(.L_1 - .L_0)
	.align		4
.L_0:
        /*0004*/ 	.word	index@(_Z9matrixMulPfS_S_)
        /*0008*/ 	.word	0x00000010


	//----- nvinfo : EIATTR_FRAME_SIZE
	.align		4
.L_1:
        /*000c*/ 	.byte	0x04, 0x11
        /*000e*/ 	.short	(.L_3 - .L_2)
	.align		4
.L_2:
        /*0010*/ 	.word	index@(_Z9matrixMulPfS_S_)
        /*0014*/ 	.word	0x00000000


	//----- nvinfo : EIATTR_MIN_STACK_SIZE
	.align		4
.L_3:
        /*0018*/ 	.byte	0x04, 0x12
        /*001a*/ 	.short	(.L_5 - .L_4)
	.align		4
.L_4:
        /*001c*/ 	.word	index@(_Z9matrixMulPfS_S_)
        /*0020*/ 	.word	0x00000000
.L_5:


//--------------------- .nv.compat                --------------------------
	.section	.nv.compat,"",@"SHT_CUDA_COMPAT_INFO"
	.align	4
        /*0000*/ 	.byte	0x02, 0x09, 0x00, 0x00, 0x02, 0x02, 0x01, 0x00, 0x02, 0x05, 0x05, 0x00, 0x03, 0x07, 0x01, 0x01
        /*0010*/ 	.byte	0x02, 0x03, 0x00, 0x00, 0x02, 0x06, 0x01, 0x00, 0x04, 0x0b, 0x08, 0x00, 0x09, 0x00, 0x00, 0x00
        /*0020*/ 	.byte	0x00, 0x00, 0x00, 0x00


//--------------------- .nv.info._Z9matrixMulPfS_S_ --------------------------
	.section	.nv.info._Z9matrixMulPfS_S_,"",@"SHT_CUDA_INFO"
	.sectionflags	@""
	.align	4


	//----- nvinfo : EIATTR_CUDA_API_VERSION
	.align		4
        /*0000*/ 	.byte	0x04, 0x37
        /*0002*/ 	.short	(.L_7 - .L_6)
.L_6:
        /*0004*/ 	.word	0x00000082


	//----- nvinfo : EIATTR_KPARAM_INFO
	.align		4
.L_7:
        /*0008*/ 	.byte	0x04, 0x17
        /*000a*/ 	.short	(.L_9 - .L_8)
.L_8:
        /*000c*/ 	.word	0x00000000
        /*0010*/ 	.short	0x0002
        /*0012*/ 	.short	0x0010
        /*0014*/ 	.byte	0x00, 0xf5, 0x21, 0x00


	//----- nvinfo : EIATTR_KPARAM_INFO
	.align		4
.L_9:
        /*0018*/ 	.byte	0x04, 0x17
        /*001a*/ 	.short	(.L_11 - .L_10)
.L_10:
        /*001c*/ 	.word	0x00000000
        /*0020*/ 	.short	0x0001
        /*0022*/ 	.short	0x0008
        /*0024*/ 	.byte	0x00, 0xf5, 0x21, 0x00


	//----- nvinfo : EIATTR_KPARAM_INFO
	.align		4
.L_11:
        /*0028*/ 	.byte	0x04, 0x17
        /*002a*/ 	.short	(.L_13 - .L_12)
.L_12:
        /*002c*/ 	.word	0x00000000
        /*0030*/ 	.short	0x0000
        /*0032*/ 	.short	0x0000
        /*0034*/ 	.byte	0x00, 0xf5, 0x21, 0x00


	//----- nvinfo : EIATTR_SPARSE_MMA_MASK
	.align		4
.L_13:
        /*0038*/ 	.byte	0x03, 0x50
        /*003a*/ 	.short	0x0000


	//----- nvinfo : EIATTR_MAXREG_COUNT
	.align		4
        /*003c*/ 	.byte	0x03, 0x1b
        /*003e*/ 	.short	0x00ff


	//----- nvinfo : EIATTR_MERCURY_ISA_VERSION
	.align		4
        /*0040*/ 	.byte	0x03, 0x5f
        /*0042*/ 	.short	0x0101


	//----- nvinfo : EIATTR_VRC_CTA_INIT_COUNT
	.align		4
        /*0044*/ 	.byte	0x02, 0x4a
	.zero		1
	.zero		1


	//----- nvinfo : EIATTR_EXIT_INSTR_OFFSETS
	.align		4
        /*0048*/ 	.byte	0x04, 0x1c
        /*004a*/ 	.short	(.L_15 - .L_14)


	//   ....[0]....
.L_14:
        /*004c*/ 	.word	0x00000090


	//   ....[1]....
        /*0050*/ 	.word	0x000001c0


	//----- nvinfo : EIATTR_CBANK_PARAM_SIZE
	.align		4
.L_15:
        /*0054*/ 	.byte	0x03, 0x19
        /*0056*/ 	.short	0x0018


	//----- nvinfo : EIATTR_PARAM_CBANK
	.align		4
        /*0058*/ 	.byte	0x04, 0x0a
        /*005a*/ 	.short	(.L_17 - .L_16)
	.align		4
.L_16:
        /*005c*/ 	.word	index@(.nv.constant0._Z9matrixMulPfS_S_)
        /*0060*/ 	.short	0x0380
        /*0062*/ 	.short	0x0018


	//----- nvinfo : EIATTR_SW_WAR
	.align		4
.L_17:
        /*0064*/ 	.byte	0x04, 0x36
        /*0066*/ 	.short	(.L_19 - .L_18)
.L_18:
        /*0068*/ 	.word	0x00000008
.L_19:


//--------------------- .nv.callgraph             --------------------------
	.section	.nv.callgraph,"",@"SHT_CUDA_CALLGRAPH"
	.align	4
	.sectionentsize	8
	.align		4
        /*0000*/ 	.word	0x00000000
	.align		4
        /*0004*/ 	.word	0xffffffff
	.align		4
        /*0008*/ 	.word	0x00000000
	.align		4
        /*000c*/ 	.word	0xfffffffe
	.align		4
        /*0010*/ 	.word	0x00000000
	.align		4
        /*0014*/ 	.word	0xfffffffd
	.align		4
        /*0018*/ 	.word	0x00000000
	.align		4
        /*001c*/ 	.word	0xfffffffc


//--------------------- .text._Z9matrixMulPfS_S_  --------------------------
	.section	.text._Z9matrixMulPfS_S_,"ax",@progbits
	.align	128
        .global         _Z9matrixMulPfS_S_
        .type           _Z9matrixMulPfS_S_,@function
        .size           _Z9matrixMulPfS_S_,(.L_x_1 - _Z9matrixMulPfS_S_)
        .other          _Z9matrixMulPfS_S_,@"STO_CUDA_ENTRY STV_DEFAULT"
_Z9matrixMulPfS_S_:
.text._Z9matrixMulPfS_S_:
[----:B------:R-:W-:Y:S01]  /*0000*/  LDC R1, c[0x0][0x37c] ;  /* 0x0000df00ff017b82 */ /* 0x000fe20000000800 */
[----:B------:R-:W0:Y:S01]  /*0010*/  S2R R9, SR_TID.Y ;  /* 0x0000000000097919 */ /* 0x000e220000002200 */
[----:B------:R-:W0:Y:S01]  /*0020*/  S2R R2, SR_CTAID.Y ;  /* 0x0000000000027919 */ /* 0x000e220000002600 */
[----:B------:R-:W1:Y:S01]  /*0030*/  S2R R0, SR_TID.X ;  /* 0x0000000000007919 */ /* 0x000e620000002100 */
[----:B------:R-:W1:Y:S01]  /*0040*/  S2R R3, SR_CTAID.X ;  /* 0x0000000000037919 */ /* 0x000e620000002500 */
[----:B0-----:R-:W-:-:S04]  /*0050*/  LEA R9, R2, R9, 0x1 ;  /* 0x0000000902097211 */ /* 0x001fc800078e08ff */
[----:B------:R-:W-:Y:S02]  /*0060*/  ISETP.GT.U32.AND P0, PT, R9, 0x3, PT ;  /* 0x000000030900780c */ /* 0x000fe40003f04070 */
[----:B-1----:R-:W-:-:S04]  /*0070*/  LEA R0, R3, R0, 0x1 ;  /* 0x0000000003007211 */ /* 0x002fc800078e08ff */
[----:B------:R-:W-:-:S13]  /*0080*/  ISETP.GT.OR P0, PT, R0, 0x2, P0 ;  /* 0x000000020000780c */ /* 0x000fda0000704670 */
[----:B------:R-:W-:Y:S05]  /*0090*/  @P0 EXIT ;  /* 0x000000000000094d */ /* 0x000fea0003800000 */
[----:B------:R-:W0:Y:S01]  /*00a0*/  LDC.64 R2, c[0x0][0x390] ;  /* 0x0000e400ff027b82 */ /* 0x000e220000000a00 */
[----:B------:R-:W1:Y:S01]  /*00b0*/  LDCU.64 UR4, c[0x0][0x358] ;  /* 0x00006b00ff0477ac */ /* 0x000e620008000a00 */
[C---:B------:R-:W-:Y:S02]  /*00c0*/  LEA R11, R0.reuse, R9, 0x2 ;  /* 0x00000009000b7211 */ /* 0x040fe400078e10ff */
[----:B------:R-:W-:-:S04]  /*00d0*/  SHF.L.U32 R13, R0, 0x1, RZ ;  /* 0x00000001000d7819 */ /* 0x000fc800000006ff */
[----:B------:R-:W2:Y:S08]  /*00e0*/  LDC.64 R4, c[0x0][0x380] ;  /* 0x0000e000ff047b82 */ /* 0x000eb00000000a00 */
[----:B------:R-:W3:Y:S01]  /*00f0*/  LDC.64 R6, c[0x0][0x388] ;  /* 0x0000e200ff067b82 */ /* 0x000ee20000000a00 */
[----:B0-----:R-:W-:-:S05]  /*0100*/  IMAD.WIDE R2, R11, 0x4, R2 ;  /* 0x000000040b027825 */ /* 0x001fca00078e0202 */
[----:B-1----:R-:W-:Y:S01]  /*0110*/  STG.E desc[UR4][R2.64], RZ ;  /* 0x000000ff02007986 */ /* 0x002fe2000c101904 */
[----:B--2---:R-:W-:-:S05]  /*0120*/  IMAD.WIDE R4, R13, 0x4, R4 ;  /* 0x000000040d047825 */ /* 0x004fca00078e0204 */
[----:B------:R-:W2:Y:S01]  /*0130*/  LDG.E R0, desc[UR4][R4.64] ;  /* 0x0000000404007981 */ /* 0x000ea2000c1e1900 */
[----:B---3--:R-:W-:-:S05]  /*0140*/  IMAD.WIDE.U32 R6, R9, 0x4, R6 ;  /* 0x0000000409067825 */ /* 0x008fca00078e0006 */
[----:B------:R-:W2:Y:S02]  /*0150*/  LDG.E R9, desc[UR4][R6.64] ;  /* 0x0000000406097981 */ /* 0x000ea4000c1e1900 */
[----:B--2---:R-:W-:-:S05]  /*0160*/  FFMA R9, R0, R9, RZ ;  /* 0x0000000900097223 */ /* 0x004fca00000000ff */
[----:B------:R-:W-:Y:S04]  /*0170*/  STG.E desc[UR4][R2.64], R9 ;  /* 0x0000000902007986 */ /* 0x000fe8000c101904 */
[----:B------:R-:W2:Y:S04]  /*0180*/  LDG.E R0, desc[UR4][R4.64+0x4] ;  /* 0x0000040404007981 */ /* 0x000ea8000c1e1900 */
[----:B------:R-:W2:Y:S02]  /*0190*/  LDG.E R8, desc[UR4][R6.64+0x10] ;  /* 0x0000100406087981 */ /* 0x000ea4000c1e1900 */
[----:B--2---:R-:W-:-:S05]  /*01a0*/  FFMA R11, R0, R8, R9 ;  /* 0x00000008000b7223 */ /* 0x004fca0000000009 */
[----:B------:R-:W-:Y:S01]  /*01b0*/  STG.E desc[UR4][R2.64], R11 ;  /* 0x0000000b02007986 */ /* 0x000fe2000c101904 */
[----:B------:R-:W-:Y:S05]  /*01c0*/  EXIT ;  /* 0x000000000000794d */ /* 0x000fea0003800000 */
.L_x_0:
[----:B------:R-:W-:-:S00]  /*01d0*/  BRA `(.L_x_0) ;  /* 0xfffffffc00fc7947 */ /* 0x000fc0000383ffff */
[----:B------:R-:W-:-:S00]  /*01e0*/  NOP ;  /* 0x0000000000007918 */ /* 0x000fc00000000000 */
        /* <DEDUP_REMOVED lines=9> */
.L_x_1:


//--------------------- .nv.shared.reserved.0     --------------------------
	.section	.nv.shared.reserved.0,"aw",@nobits
	.weak		__nv_reservedSMEM_offset_0_alias
	.size		__nv_reservedSMEM_offset_0_alias, 0, 64
	.other		__nv_reservedSMEM_offset_0_alias,@"STO_CUDA_RESERVED_SHARED STV_DEFAULT"
__nv_reservedSMEM_offset_0_alias:
	.zero		0
	.zero		64


//--------------------- .nv.constant0._Z9matrixMulPfS_S_ --------------------------
	.section	.nv.constant0._Z9matrixMulPfS_S_,"a",@progbits
	.sectionflags	@""
	.align	4
.nv.constant0._Z9matrixMulPfS_S_:
	.zero		920


//--------------------- SYMBOLS --------------------------

	.type		.nv.reservedSmem.offset0,@object
	.size		.nv.reservedSmem.offset0,0x4
